//
// Generated by NVIDIA NVVM Compiler
//
// Compiler Build ID: CL-36424714
// Cuda compilation tools, release 13.0, V13.0.88
// Based on NVVM 20.0.0
//

.version 9.0
.target sm_100
.address_size 64

	// .globl	_Z13cu_dotProductPxS_S_x

.visible .entry _Z13cu_dotProductPxS_S_x(
	.param .u64 .ptr .align 1 _Z13cu_dotProductPxS_S_x_param_0,
	.param .u64 .ptr .align 1 _Z13cu_dotProductPxS_S_x_param_1,
	.param .u64 .ptr .align 1 _Z13cu_dotProductPxS_S_x_param_2,
	.param .u64 _Z13cu_dotProductPxS_S_x_param_3
)
{
	.reg .pred 	%p<2>;
	.reg .b32 	%r<5>;
	.reg .b64 	%rd<16>;

	ld.param.u64 	%rd2, [_Z13cu_dotProductPxS_S_x_param_0];
	ld.param.u64 	%rd3, [_Z13cu_dotProductPxS_S_x_param_1];
	ld.param.u64 	%rd4, [_Z13cu_dotProductPxS_S_x_param_2];
	ld.param.u64 	%rd5, [_Z13cu_dotProductPxS_S_x_param_3];
	mov.u32 	%r1, %ctaid.x;
	shl.b32 	%r2, %r1, 9;
	mov.u32 	%r3, %tid.x;
	add.s32 	%r4, %r2, %r3;
	cvt.u64.u32 	%rd1, %r4;
	setp.le.s64 	%p1, %rd5, %rd1;
	@%p1 bra 	$L__BB0_2;
	cvta.to.global.u64 	%rd6, %rd2;
	cvta.to.global.u64 	%rd7, %rd3;
	cvta.to.global.u64 	%rd8, %rd4;
	shl.b64 	%rd9, %rd1, 3;
	add.s64 	%rd10, %rd6, %rd9;
	ld.global.u64 	%rd11, [%rd10];
	add.s64 	%rd12, %rd7, %rd9;
	ld.global.u64 	%rd13, [%rd12];
	mul.lo.s64 	%rd14, %rd13, %rd11;
	add.s64 	%rd15, %rd8, %rd9;
	st.global.u64 	[%rd15], %rd14;
$L__BB0_2:
	ret;

}
	// .globl	_Z18cu_gen_force_arrayPxx
.visible .entry _Z18cu_gen_force_arrayPxx(
	.param .u64 .ptr .align 1 _Z18cu_gen_force_arrayPxx_param_0,
	.param .u64 _Z18cu_gen_force_arrayPxx_param_1
)
{
	.reg .pred 	%p<2>;
	.reg .b32 	%r<5>;
	.reg .b64 	%rd<14>;

	ld.param.u64 	%rd1, [_Z18cu_gen_force_arrayPxx_param_0];
	ld.param.u64 	%rd2, [_Z18cu_gen_force_arrayPxx_param_1];
	mov.u32 	%r1, %ctaid.x;
	shl.b32 	%r2, %r1, 9;
	mov.u32 	%r3, %tid.x;
	add.s32 	%r4, %r2, %r3;
	cvt.u64.u32 	%rd3, %r4;
	shr.u64 	%rd4, %rd2, 63;
	add.s64 	%rd5, %rd2, %rd4;
	shr.s64 	%rd6, %rd5, 1;
	setp.gt.s64 	%p1, %rd6, %rd3;
	sub.s64 	%rd7, %rd6, %rd3;
	min.s64 	%rd8, %rd6, %rd3;
	selp.b64 	%rd9, 1, %rd7, %p1;
	cvta.to.global.u64 	%rd10, %rd1;
	add.s64 	%rd11, %rd8, %rd9;
	mul.wide.u32 	%rd12, %r4, 8;
	add.s64 	%rd13, %rd10, %rd12;
	st.global.u64 	[%rd13], %rd11;
	ret;

}
	// .globl	_Z21cu_gen_distance_arrayPxx
.visible .entry _Z21cu_gen_distance_arrayPxx(
	.param .u64 .ptr .align 1 _Z21cu_gen_distance_arrayPxx_param_0,
	.param .u64 _Z21cu_gen_distance_arrayPxx_param_1
)
{
	.reg .pred 	%p<2>;
	.reg .b32 	%r<5>;
	.reg .b64 	%rd<11>;

	ld.param.u64 	%rd1, [_Z21cu_gen_distance_arrayPxx_param_0];
	cvta.to.global.u64 	%rd2, %rd1;
	mov.u32 	%r1, %ctaid.x;
	shl.b32 	%r2, %r1, 9;
	mov.u32 	%r3, %tid.x;
	add.s32 	%r4, %r2, %r3;
	cvt.u64.u32 	%rd3, %r4;
	add.s64 	%rd4, %rd3, 1;
	mul.hi.u64 	%rd5, %rd4, 1844674407370955162;
	mul.lo.s64 	%rd6, %rd5, 10;
	sub.s64 	%rd7, %rd4, %rd6;
	mul.wide.u32 	%rd8, %r4, 8;
	add.s64 	%rd9, %rd2, %rd8;
	setp.eq.s64 	%p1, %rd7, 0;
	selp.b64 	%rd10, 10, %rd7, %p1;
	st.global.u64 	[%rd9], %rd10;
	ret;

}


// ===== COMPILED SASS (sm_100) =====

	.target	sm_100

	.elftype	@"ET_EXEC"


//--------------------- .note.nv.tkinfo           --------------------------
	.section	.note.nv.tkinfo,"",@"SHT_NOTE"
	.sectionflags	@"SHF_NOTE_NV_TKINFO"
	.tkinfo
        /*0018*/ 	.word	0x00000002
        /*0030*/ 	.string	""
        /*0030*/ 	.string	"ptxas"
        /*0030*/ 	.string	"Cuda compilation tools, release 13.0, V13.0.88"
        /*0030*/ 	.string	"Build cuda_13.0.r13.0/compiler.36424714_0"
        /*0030*/ 	.string	"-arch sm_100 -m 64 "



//--------------------- .note.nv.cuinfo           --------------------------
	.section	.note.nv.cuinfo,"",@"SHT_NOTE"
	.sectionflags	@"SHF_NOTE_NV_CUINFO"
        /*0018*/ 	.short	0x0002
        /*001a*/ 	.short	0x0064
        /*001c*/ 	.short	0x0082
	.zero		2


//--------------------- .nv.info                  --------------------------
	.section	.nv.info,"",@"SHT_CUDA_INFO"
	.align	4


	//----- nvinfo : EIATTR_REGCOUNT
	.align		4
        /*0000*/ 	.byte	0x04, 0x2f
        /*0002*/ 	.short	(.L_1 - .L_0)
	.align		4
.L_0:
        /*0004*/ 	.word	index@(_Z13cu_dotProductPxS_S_x)
        /*0008*/ 	.word	0x0000000e


	//----- nvinfo : EIATTR_FRAME_SIZE
	.align		4
.L_1:
        /*000c*/ 	.byte	0x04, 0x11
        /*000e*/ 	.short	(.L_3 - .L_2)
	.align		4
.L_2:
        /*0010*/ 	.word	index@(_Z13cu_dotProductPxS_S_x)
        /*0014*/ 	.word	0x00000000


	//----- nvinfo : EIATTR_REGCOUNT
	.align		4
.L_3:
        /*0018*/ 	.byte	0x04, 0x2f
        /*001a*/ 	.short	(.L_5 - .L_4)
	.align		4
.L_4:
        /*001c*/ 	.word	index@(_Z18cu_gen_force_arrayPxx)
        /*0020*/ 	.word	0x0000000a


	//----- nvinfo : EIATTR_FRAME_SIZE
	.align		4
.L_5:
        /*0024*/ 	.byte	0x04, 0x11
        /*0026*/ 	.short	(.L_7 - .L_6)
	.align		4
.L_6:
        /*0028*/ 	.word	index@(_Z18cu_gen_force_arrayPxx)
        /*002c*/ 	.word	0x00000000


	//----- nvinfo : EIATTR_REGCOUNT
	.align		4
.L_7:
        /*0030*/ 	.byte	0x04, 0x2f
        /*0032*/ 	.short	(.L_9 - .L_8)
	.align		4
.L_8:
        /*0034*/ 	.word	index@(_Z21cu_gen_distance_arrayPxx)
        /*0038*/ 	.word	0x00000010


	//----- nvinfo : EIATTR_FRAME_SIZE
	.align		4
.L_9:
        /*003c*/ 	.byte	0x04, 0x11
        /*003e*/ 	.short	(.L_11 - .L_10)
	.align		4
.L_10:
        /*0040*/ 	.word	index@(_Z21cu_gen_distance_arrayPxx)
        /*0044*/ 	.word	0x00000000


	//----- nvinfo : EIATTR_MIN_STACK_SIZE
	.align		4
.L_11:
        /*0048*/ 	.byte	0x04, 0x12
        /*004a*/ 	.short	(.L_13 - .L_12)
	.align		4
.L_12:
        /*004c*/ 	.word	index@(_Z21cu_gen_distance_arrayPxx)
        /*0050*/ 	.word	0x00000000


	//----- nvinfo : EIATTR_MIN_STACK_SIZE
	.align		4
.L_13:
        /*0054*/ 	.byte	0x04, 0x12
        /*0056*/ 	.short	(.L_15 - .L_14)
	.align		4
.L_14:
        /*0058*/ 	.word	index@(_Z18cu_gen_force_arrayPxx)
        /*005c*/ 	.word	0x00000000


	//----- nvinfo : EIATTR_MIN_STACK_SIZE
	.align		4
.L_15:
        /*0060*/ 	.byte	0x04, 0x12
        /*0062*/ 	.short	(.L_17 - .L_16)
	.align		4
.L_16:
        /*0064*/ 	.word	index@(_Z13cu_dotProductPxS_S_x)
        /*0068*/ 	.word	0x00000000
.L_17:


//--------------------- .nv.compat                --------------------------
	.section	.nv.compat,"",@"SHT_CUDA_COMPAT_INFO"
	.align	4
        /*0000*/ 	.byte	0x02, 0x09, 0x00, 0x00, 0x02, 0x02, 0x01, 0x00, 0x02, 0x05, 0x05, 0x00, 0x03, 0x07, 0x01, 0x01
        /*0010*/ 	.byte	0x02, 0x03, 0x00, 0x00, 0x02, 0x06, 0x01, 0x00, 0x04, 0x0b, 0x08, 0x00, 0x09, 0x00, 0x00, 0x00
        /*0020*/ 	.byte	0x00, 0x00, 0x00, 0x00


//--------------------- .nv.info._Z21cu_gen_distance_arrayPxx --------------------------
	.section	.nv.info._Z21cu_gen_distance_arrayPxx,"",@"SHT_CUDA_INFO"
	.sectionflags	@""
	.align	4


	//----- nvinfo : EIATTR_CUDA_API_VERSION
	.align		4
        /*0000*/ 	.byte	0x04, 0x37
        /*0002*/ 	.short	(.L_19 - .L_18)
.L_18:
        /*0004*/ 	.word	0x00000082


	//----- nvinfo : EIATTR_KPARAM_INFO
	.align		4
.L_19:
        /*0008*/ 	.byte	0x04, 0x17
        /*000a*/ 	.short	(.L_21 - .L_20)
.L_20:
        /*000c*/ 	.word	0x00000000
        /*0010*/ 	.short	0x0001
        /*0012*/ 	.short	0x0008
        /*0014*/ 	.byte	0x00, 0xf0, 0x21, 0x00


	//----- nvinfo : EIATTR_KPARAM_INFO
	.align		4
.L_21:
        /*0018*/ 	.byte	0x04, 0x17
        /*001a*/ 	.short	(.L_23 - .L_22)
.L_22:
        /*001c*/ 	.word	0x00000000
        /*0020*/ 	.short	0x0000
        /*0022*/ 	.short	0x0000
        /*0024*/ 	.byte	0x00, 0xf5, 0x21, 0x00


	//----- nvinfo : EIATTR_SPARSE_MMA_MASK
	.align		4
.L_23:
        /*0028*/ 	.byte	0x03, 0x50
        /*002a*/ 	.short	0x0000


	//----- nvinfo : EIATTR_MAXREG_COUNT
	.align		4
        /*002c*/ 	.byte	0x03, 0x1b
        /*002e*/ 	.short	0x00ff


	//----- nvinfo : EIATTR_MERCURY_ISA_VERSION
	.align		4
        /*0030*/ 	.byte	0x03, 0x5f
        /*0032*/ 	.short	0x0101


	//----- nvinfo : EIATTR_VRC_CTA_INIT_COUNT
	.align		4
        /*0034*/ 	.byte	0x02, 0x4a
	.zero		1
	.zero		1


	//----- nvinfo : EIATTR_EXIT_INSTR_OFFSETS
	.align		4
        /*0038*/ 	.byte	0x04, 0x1c
        /*003a*/ 	.short	(.L_25 - .L_24)


	//   ....[0]....
.L_24:
        /*003c*/ 	.word	0x00000180


	//----- nvinfo : EIATTR_CBANK_PARAM_SIZE
	.align		4
.L_25:
        /*0040*/ 	.byte	0x03, 0x19
        /*0042*/ 	.short	0x0010


	//----- nvinfo : EIATTR_PARAM_CBANK
	.align		4
        /*0044*/ 	.byte	0x04, 0x0a
        /*0046*/ 	.short	(.L_27 - .L_26)
	.align		4
.L_26:
        /*0048*/ 	.word	index@(.nv.constant0._Z21cu_gen_distance_arrayPxx)
        /*004c*/ 	.short	0x0380
        /*004e*/ 	.short	0x0010


	//----- nvinfo : EIATTR_SW_WAR
	.align		4
.L_27:
        /*0050*/ 	.byte	0x04, 0x36
        /*0052*/ 	.short	(.L_29 - .L_28)
.L_28:
        /*0054*/ 	.word	0x00000008
.L_29:


//--------------------- .nv.info._Z18cu_gen_force_arrayPxx --------------------------
	.section	.nv.info._Z18cu_gen_force_arrayPxx,"",@"SHT_CUDA_INFO"
	.sectionflags	@""
	.align	4


	//----- nvinfo : EIATTR_CUDA_API_VERSION
	.align		4
        /*0000*/ 	.byte	0x04, 0x37
        /*0002*/ 	.short	(.L_31 - .L_30)
.L_30:
        /*0004*/ 	.word	0x00000082


	//----- nvinfo : EIATTR_KPARAM_INFO
	.align		4
.L_31:
        /*0008*/ 	.byte	0x04, 0x17
        /*000a*/ 	.short	(.L_33 - .L_32)
.L_32:
        /*000c*/ 	.word	0x00000000
        /*0010*/ 	.short	0x0001
        /*0012*/ 	.short	0x0008
        /*0014*/ 	.byte	0x00, 0xf0, 0x21, 0x00


	//----- nvinfo : EIATTR_KPARAM_INFO
	.align		4
.L_33:
        /*0018*/ 	.byte	0x04, 0x17
        /*001a*/ 	.short	(.L_35 - .L_34)
.L_34:
        /*001c*/ 	.word	0x00000000
        /*0020*/ 	.short	0x0000
        /*0022*/ 	.short	0x0000
        /*0024*/ 	.byte	0x00, 0xf5, 0x21, 0x00


	//----- nvinfo : EIATTR_SPARSE_MMA_MASK
	.align		4
.L_35:
        /*0028*/ 	.byte	0x03, 0x50
        /*002a*/ 	.short	0x0000


	//----- nvinfo : EIATTR_MAXREG_COUNT
	.align		4
        /*002c*/ 	.byte	0x03, 0x1b
        /*002e*/ 	.short	0x00ff


	//----- nvinfo : EIATTR_MERCURY_ISA_VERSION
	.align		4
        /*0030*/ 	.byte	0x03, 0x5f
        /*0032*/ 	.short	0x0101


	//----- nvinfo : EIATTR_VRC_CTA_INIT_COUNT
	.align		4
        /*0034*/ 	.byte	0x02, 0x4a
	.zero		1
	.zero		1


	//----- nvinfo : EIATTR_EXIT_INSTR_OFFSETS
	.align		4
        /*0038*/ 	.byte	0x04, 0x1c
        /*003a*/ 	.short	(.L_37 - .L_36)


	//   ....[0]....
.L_36:
        /*003c*/ 	.word	0x00000190


	//----- nvinfo : EIATTR_CBANK_PARAM_SIZE
	.align		4
.L_37:
        /*0040*/ 	.byte	0x03, 0x19
        /*0042*/ 	.short	0x0010


	//----- nvinfo : EIATTR_PARAM_CBANK
	.align		4
        /*0044*/ 	.byte	0x04, 0x0a
        /*0046*/ 	.short	(.L_39 - .L_38)
	.align		4
.L_38:
        /*0048*/ 	.word	index@(.nv.constant0._Z18cu_gen_force_arrayPxx)
        /*004c*/ 	.short	0x0380
        /*004e*/ 	.short	0x0010


	//----- nvinfo : EIATTR_SW_WAR
	.align		4
.L_39:
        /*0050*/ 	.byte	0x04, 0x36
        /*0052*/ 	.short	(.L_41 - .L_40)
.L_40:
        /*0054*/ 	.word	0x00000008
.L_41:


//--------------------- .nv.info._Z13cu_dotProductPxS_S_x --------------------------
	.section	.nv.info._Z13cu_dotProductPxS_S_x,"",@"SHT_CUDA_INFO"
	.sectionflags	@""
	.align	4


	//----- nvinfo : EIATTR_CUDA_API_VERSION
	.align		4
        /*0000*/ 	.byte	0x04, 0x37
        /*0002*/ 	.short	(.L_43 - .L_42)
.L_42:
        /*0004*/ 	.word	0x00000082


	//----- nvinfo : EIATTR_KPARAM_INFO
	.align		4
.L_43:
        /*0008*/ 	.byte	0x04, 0x17
        /*000a*/ 	.short	(.L_45 - .L_44)
.L_44:
        /*000c*/ 	.word	0x00000000
        /*0010*/ 	.short	0x0003
        /*0012*/ 	.short	0x0018
        /*0014*/ 	.byte	0x00, 0xf0, 0x21, 0x00


	//----- nvinfo : EIATTR_KPARAM_INFO
	.align		4
.L_45:
        /*0018*/ 	.byte	0x04, 0x17
        /*001a*/ 	.short	(.L_47 - .L_46)
.L_46:
        /*001c*/ 	.word	0x00000000
        /*0020*/ 	.short	0x0002
        /*0022*/ 	.short	0x0010
        /*0024*/ 	.byte	0x00, 0xf5, 0x21, 0x00


	//----- nvinfo : EIATTR_KPARAM_INFO
	.align		4
.L_47:
        /*0028*/ 	.byte	0x04, 0x17
        /*002a*/ 	.short	(.L_49 - .L_48)
.L_48:
        /*002c*/ 	.word	0x00000000
        /*0030*/ 	.short	0x0001
        /*0032*/ 	.short	0x0008
        /*0034*/ 	.byte	0x00, 0xf5, 0x21, 0x00


	//----- nvinfo : EIATTR_KPARAM_INFO
	.align		4
.L_49:
        /*0038*/ 	.byte	0x04, 0x17
        /*003a*/ 	.short	(.L_51 - .L_50)
.L_50:
        /*003c*/ 	.word	0x00000000
        /*0040*/ 	.short	0x0000
        /*0042*/ 	.short	0x0000
        /*0044*/ 	.byte	0x00, 0xf5, 0x21, 0x00


	//----- nvinfo : EIATTR_SPARSE_MMA_MASK
	.align		4
.L_51:
        /*0048*/ 	.byte	0x03, 0x50
        /*004a*/ 	.short	0x0000


	//----- nvinfo : EIATTR_MAXREG_COUNT
	.align		4
        /*004c*/ 	.byte	0x03, 0x1b
        /*004e*/ 	.short	0x00ff


	//----- nvinfo : EIATTR_MERCURY_ISA_VERSION
	.align		4
        /*0050*/ 	.byte	0x03, 0x5f
        /*0052*/ 	.short	0x0101


	//----- nvinfo : EIATTR_VRC_CTA_INIT_COUNT
	.align		4
        /*0054*/ 	.byte	0x02, 0x4a
	.zero		1
	.zero		1


	//----- nvinfo : EIATTR_EXIT_INSTR_OFFSETS
	.align		4
        /*0058*/ 	.byte	0x04, 0x1c
        /*005a*/ 	.short	(.L_53 - .L_52)


	//   ....[0]....
.L_52:
        /*005c*/ 	.word	0x00000070


	//   ....[1]....
        /*0060*/ 	.word	0x000001a0


	//----- nvinfo : EIATTR_CBANK_PARAM_SIZE
	.align		4
.L_53:
        /*0064*/ 	.byte	0x03, 0x19
        /*0066*/ 	.short	0x0020


	//----- nvinfo : EIATTR_PARAM_CBANK
	.align		4
        /*0068*/ 	.byte	0x04, 0x0a
        /*006a*/ 	.short	(.L_55 - .L_54)
	.align		4
.L_54:
        /*006c*/ 	.word	index@(.nv.constant0._Z13cu_dotProductPxS_S_x)
        /*0070*/ 	.short	0x0380
        /*0072*/ 	.short	0x0020


	//----- nvinfo : EIATTR_SW_WAR
	.align		4
.L_55:
        /*0074*/ 	.byte	0x04, 0x36
        /*0076*/ 	.short	(.L_57 - .L_56)
.L_56:
        /*0078*/ 	.word	0x00000008
.L_57:


//--------------------- .nv.callgraph             --------------------------
	.section	.nv.callgraph,"",@"SHT_CUDA_CALLGRAPH"
	.align	4
	.sectionentsize	8
	.align		4
        /*0000*/ 	.word	0x00000000
	.align		4
        /*0004*/ 	.word	0xffffffff
	.align		4
        /*0008*/ 	.word	0x00000000
	.align		4
        /*000c*/ 	.word	0xfffffffe
	.align		4
        /*0010*/ 	.word	0x00000000
	.align		4
        /*0014*/ 	.word	0xfffffffd
	.align		4
        /*0018*/ 	.word	0x00000000
	.align		4
        /*001c*/ 	.word	0xfffffffc


//--------------------- .text._Z21cu_gen_distance_arrayPxx --------------------------
	.section	.text._Z21cu_gen_distance_arrayPxx,"ax",@progbits
	.align	128
        .global         _Z21cu_gen_distance_arrayPxx
        .type           _Z21cu_gen_distance_arrayPxx,@function
        .size           _Z21cu_gen_distance_arrayPxx,(.L_x_3 - _Z21cu_gen_distance_arrayPxx)
        .other          _Z21cu_gen_distance_arrayPxx,@"STO_CUDA_ENTRY STV_DEFAULT"
_Z21cu_gen_distance_arrayPxx:
.text._Z21cu_gen_distance_arrayPxx:
[----:B------:R-:W-:Y:S01]  /*0000*/  LDC R1, c[0x0][0x37c] ;  /* 0x0000df00ff017b82 */ /* 0x000fe20000000800 */
[----:B------:R-:W0:Y:S07]  /*0010*/  S2R R13, SR_CTAID.X ;  /* 0x00000000000d7919 */ /* 0x000e2e0000002500 */
[----:B------:R-:W1:Y:S01]  /*0020*/  LDC.64 R10, c[0x0][0x380] ;  /* 0x0000e000ff0a7b82 */ /* 0x000e620000000a00 */
[----:B------:R-:W2:Y:S01]  /*0030*/  LDCU.64 UR4, c[0x0][0x358] ;  /* 0x00006b00ff0477ac */ /* 0x000ea20008000a00 */
[----:B------:R-:W0:Y:S02]  /*0040*/  S2R R0, SR_TID.X ;  /* 0x0000000000007919 */ /* 0x000e240000002100 */
[----:B0-----:R-:W-:-:S05]  /*0050*/  IMAD R13, R13, 0x200, R0 ;  /* 0x000002000d0d7824 */ /* 0x001fca00078e0200 */
[----:B------:R-:W-:-:S05]  /*0060*/  IADD3 R8, P0, PT, R13, 0x1, RZ ;  /* 0x000000010d087810 */ /* 0x000fca0007f1e0ff */
[----:B------:R-:W-:-:S04]  /*0070*/  IMAD.X R9, RZ, RZ, RZ, P0 ;  /* 0x000000ffff097224 */ /* 0x000fc800000e06ff */
[----:B------:R-:W-:-:S04]  /*0080*/  IMAD.WIDE.U32 R2, R9, -0x66666666, RZ ;  /* 0x9999999a09027825 */ /* 0x000fc800078e00ff */
[----:B------:R-:W-:-:S04]  /*0090*/  IMAD.WIDE.U32 R4, P0, R8, 0x19999999, R2 ;  /* 0x1999999908047825 */ /* 0x000fc80007800002 */
[----:B------:R-:W-:Y:S01]  /*00a0*/  IMAD.WIDE.U32 R2, R8, -0x66666666, RZ ;  /* 0x9999999a08027825 */ /* 0x000fe200078e00ff */
[----:B------:R-:W-:Y:S02]  /*00b0*/  IADD3.X R7, PT, PT, RZ, RZ, RZ, P0, !PT ;  /* 0x000000ffff077210 */ /* 0x000fe400007fe4ff */
[----:B------:R-:W-:Y:S02]  /*00c0*/  MOV R6, R5 ;  /* 0x0000000500067202 */ /* 0x000fe40000000f00 */
[----:B------:R-:W-:-:S05]  /*00d0*/  IADD3 RZ, P0, PT, R3, R4, RZ ;  /* 0x0000000403ff7210 */ /* 0x000fca0007f1e0ff */
[----:B------:R-:W-:-:S04]  /*00e0*/  IMAD.WIDE.U32.X R2, R9, 0x19999999, R6, P0 ;  /* 0x1999999909027825 */ /* 0x000fc800000e0406 */
[----:B------:R-:W-:Y:S02]  /*00f0*/  IMAD R3, R3, -0xa, RZ ;  /* 0xfffffff603037824 */ /* 0x000fe400078e02ff */
[----:B------:R-:W-:-:S05]  /*0100*/  IMAD.WIDE.U32 R4, R2, -0xa, R8 ;  /* 0xfffffff602047825 */ /* 0x000fca00078e0008 */
[----:B------:R-:W-:Y:S02]  /*0110*/  IADD3 R2, PT, PT, R5, -R2, R3 ;  /* 0x8000000205027210 */ /* 0x000fe40007ffe003 */
[----:B------:R-:W-:-:S04]  /*0120*/  ISETP.NE.U32.AND P0, PT, R4, RZ, PT ;  /* 0x000000ff0400720c */ /* 0x000fc80003f05070 */
[----:B------:R-:W-:-:S04]  /*0130*/  ISETP.NE.AND.EX P0, PT, R2, RZ, PT, P0 ;  /* 0x000000ff0200720c */ /* 0x000fc80003f05300 */
[----:B------:R-:W-:Y:S01]  /*0140*/  SEL R5, R2, RZ, P0 ;  /* 0x000000ff02057207 */ /* 0x000fe20000000000 */
[----:B-1----:R-:W-:Y:S01]  /*0150*/  IMAD.WIDE.U32 R2, R13, 0x8, R10 ;  /* 0x000000080d027825 */ /* 0x002fe200078e000a */
[----:B------:R-:W-:-:S05]  /*0160*/  SEL R4, R4, 0xa, P0 ;  /* 0x0000000a04047807 */ /* 0x000fca0000000000 */
[----:B--2---:R-:W-:Y:S01]  /*0170*/  STG.E.64 desc[UR4][R2.64], R4 ;  /* 0x0000000402007986 */ /* 0x004fe2000c101b04 */
[----:B------:R-:W-:Y:S05]  /*0180*/  EXIT ;  /* 0x000000000000794d */ /* 0x000fea0003800000 */
.L_x_0:
[----:B------:R-:W-:-:S00]  /*0190*/  BRA `(.L_x_0) ;  /* 0xfffffffc00fc7947 */ /* 0x000fc0000383ffff */
[----:B------:R-:W-:-:S00]  /*01a0*/  NOP ;  /* 0x0000000000007918 */ /* 0x000fc00000000000 */
        /* <DEDUP_REMOVED lines=13> */
.L_x_3:


//--------------------- .text._Z18cu_gen_force_arrayPxx --------------------------
	.section	.text._Z18cu_gen_force_arrayPxx,"ax",@progbits
	.align	128
        .global         _Z18cu_gen_force_arrayPxx
        .type           _Z18cu_gen_force_arrayPxx,@function
        .size           _Z18cu_gen_force_arrayPxx,(.L_x_4 - _Z18cu_gen_force_arrayPxx)
        .other          _Z18cu_gen_force_arrayPxx,@"STO_CUDA_ENTRY STV_DEFAULT"
_Z18cu_gen_force_arrayPxx:
.text._Z18cu_gen_force_arrayPxx:
[----:B------:R-:W-:Y:S08]  /*0000*/  LDC R1, c[0x0][0x37c] ;  /* 0x0000df00ff017b82 */ /* 0x000ff00000000800 */
[----:B------:R-:W0:Y:S01]  /*0010*/  LDC.64 R4, c[0x0][0x388] ;  /* 0x0000e200ff047b82 */ /* 0x000e220000000a00 */
[----:B------:R-:W1:Y:S01]  /*0020*/  S2R R7, SR_CTAID.X ;  /* 0x0000000000077919 */ /* 0x000e620000002500 */
[----:B------:R-:W2:Y:S01]  /*0030*/  LDCU.64 UR4, c[0x0][0x358] ;  /* 0x00006b00ff0477ac */ /* 0x000ea20008000a00 */
[----:B------:R-:W1:Y:S05]  /*0040*/  S2R R0, SR_TID.X ;  /* 0x0000000000007919 */ /* 0x000e6a0000002100 */
[----:B------:R-:W3:Y:S01]  /*0050*/  LDC.64 R2, c[0x0][0x380] ;  /* 0x0000e000ff027b82 */ /* 0x000ee20000000a00 */
[----:B0-----:R-:W-:-:S05]  /*0060*/  LEA.HI R4, P0, R5, R4, RZ, 0x1 ;  /* 0x0000000405047211 */ /* 0x001fca00078108ff */
[----:B------:R-:W-:-:S05]  /*0070*/  IMAD.X R5, RZ, RZ, R5, P0 ;  /* 0x000000ffff057224 */ /* 0x000fca00000e0605 */
[--C-:B------:R-:W-:Y:S01]  /*0080*/  SHF.R.S32.HI R6, RZ, 0x1, R5.reuse ;  /* 0x00000001ff067819 */ /* 0x100fe20000011405 */
[----:B-1----:R-:W-:Y:S01]  /*0090*/  IMAD R7, R7, 0x200, R0 ;  /* 0x0000020007077824 */ /* 0x002fe200078e0200 */
[----:B------:R-:W-:-:S03]  /*00a0*/  SHF.R.S64 R0, R4, 0x1, R5 ;  /* 0x0000000104007819 */ /* 0x000fc60000001005 */
[C---:B---3--:R-:W-:Y:S01]  /*00b0*/  IMAD.WIDE.U32 R2, R7.reuse, 0x8, R2 ;  /* 0x0000000807027825 */ /* 0x048fe200078e0002 */
[CC--:B------:R-:W-:Y:S02]  /*00c0*/  ISETP.LT.U32.AND P0, PT, R0.reuse, R7.reuse, PT ;  /* 0x000000070000720c */ /* 0x0c0fe40003f01070 */
[-C--:B------:R-:W-:Y:S02]  /*00d0*/  ISETP.GT.U32.AND P1, PT, R0, R7.reuse, PT ;  /* 0x000000070000720c */ /* 0x080fe40003f24070 */
[----:B------:R-:W-:Y:S02]  /*00e0*/  IADD3 R4, P2, PT, -R7, R0, RZ ;  /* 0x0000000007047210 */ /* 0x000fe40007f5e1ff */
[C---:B------:R-:W-:Y:S02]  /*00f0*/  ISETP.LT.AND.EX P0, PT, R6.reuse, RZ, PT, P0 ;  /* 0x000000ff0600720c */ /* 0x040fe40003f01300 */
[----:B------:R-:W-:Y:S02]  /*0100*/  ISETP.GT.AND.EX P1, PT, R6, RZ, PT, P1 ;  /* 0x000000ff0600720c */ /* 0x000fe40003f24310 */
[----:B------:R-:W-:-:S02]  /*0110*/  SEL R5, R0, R7, P0 ;  /* 0x0000000700057207 */ /* 0x000fc40000000000 */
[----:B------:R-:W-:Y:S02]  /*0120*/  SEL R4, R4, 0x1, !P1 ;  /* 0x0000000104047807 */ /* 0x000fe40004800000 */
[----:B------:R-:W-:Y:S02]  /*0130*/  IADD3.X R0, PT, PT, R6, -0x1, RZ, P2, !PT ;  /* 0xffffffff06007810 */ /* 0x000fe400017fe4ff */
[----:B------:R-:W-:Y:S02]  /*0140*/  IADD3 R4, P2, PT, R4, R5, RZ ;  /* 0x0000000504047210 */ /* 0x000fe40007f5e0ff */
[----:B------:R-:W-:Y:S02]  /*0150*/  SEL R5, R6, RZ, P0 ;  /* 0x000000ff06057207 */ /* 0x000fe40000000000 */
[----:B------:R-:W-:-:S05]  /*0160*/  SEL R0, R0, RZ, !P1 ;  /* 0x000000ff00007207 */ /* 0x000fca0004800000 */
[----:B------:R-:W-:-:S05]  /*0170*/  IMAD.X R5, R0, 0x1, R5, P2 ;  /* 0x0000000100057824 */ /* 0x000fca00010e0605 */
[----:B--2---:R-:W-:Y:S01]  /*0180*/  STG.E.64 desc[UR4][R2.64], R4 ;  /* 0x0000000402007986 */ /* 0x004fe2000c101b04 */
[----:B------:R-:W-:Y:S05]  /*0190*/  EXIT ;  /* 0x000000000000794d */ /* 0x000fea0003800000 */
.L_x_1:
        /* <DEDUP_REMOVED lines=14> */
.L_x_4:


//--------------------- .text._Z13cu_dotProductPxS_S_x --------------------------
	.section	.text._Z13cu_dotProductPxS_S_x,"ax",@progbits
	.align	128
        .global         _Z13cu_dotProductPxS_S_x
        .type           _Z13cu_dotProductPxS_S_x,@function
        .size           _Z13cu_dotProductPxS_S_x,(.L_x_5 - _Z13cu_dotProductPxS_S_x)
        .other          _Z13cu_dotProductPxS_S_x,@"STO_CUDA_ENTRY STV_DEFAULT"
_Z13cu_dotProductPxS_S_x:
.text._Z13cu_dotProductPxS_S_x:
[----:B------:R-:W-:Y:S01]  /*0000*/  LDC R1, c[0x0][0x37c] ;  /* 0x0000df00ff017b82 */ /* 0x000fe20000000800 */
[----:B------:R-:W0:Y:S01]  /*0010*/  S2R R0, SR_CTAID.X ;  /* 0x0000000000007919 */ /* 0x000e220000002500 */
[----:B------:R-:W1:Y:S01]  /*0020*/  LDCU.64 UR4, c[0x0][0x398] ;  /* 0x00007300ff0477ac */ /* 0x000e620008000a00 */
[----:B------:R-:W0:Y:S02]  /*0030*/  S2R R3, SR_TID.X ;  /* 0x0000000000037919 */ /* 0x000e240000002100 */
[----:B0-----:R-:W-:-:S05]  /*0040*/  IMAD R0, R0, 0x200, R3 ;  /* 0x0000020000007824 */ /* 0x001fca00078e0203 */
[----:B-1----:R-:W-:-:S04]  /*0050*/  ISETP.GE.U32.AND P0, PT, R0, UR4, PT ;  /* 0x0000000400007c0c */ /* 0x002fc8000bf06070 */
[----:B------:R-:W-:-:S13]  /*0060*/  ISETP.GE.AND.EX P0, PT, RZ, UR5, PT, P0 ;  /* 0x00000005ff007c0c */ /* 0x000fda000bf06300 */
[----:B------:R-:W-:Y:S05]  /*0070*/  @P0 EXIT ;  /* 0x000000000000094d */ /* 0x000fea0003800000 */
[----:B------:R-:W0:Y:S01]  /*0080*/  LDCU.128 UR8, c[0x0][0x380] ;  /* 0x00007000ff0877ac */ /* 0x000e220008000c00 */
[----:B------:R-:W-:Y:S01]  /*0090*/  IMAD.SHL.U32 R8, R0, 0x8, RZ ;  /* 0x0000000800087824 */ /* 0x000fe200078e00ff */
[----:B------:R-:W-:Y:S01]  /*00a0*/  SHF.R.U32.HI R0, RZ, 0x1d, R0 ;  /* 0x0000001dff007819 */ /* 0x000fe20000011600 */
[----:B------:R-:W1:Y:S01]  /*00b0*/  LDCU.64 UR4, c[0x0][0x358] ;  /* 0x00006b00ff0477ac */ /* 0x000e620008000a00 */
[----:B------:R-:W2:Y:S02]  /*00c0*/  LDCU.64 UR6, c[0x0][0x390] ;  /* 0x00007200ff0677ac */ /* 0x000ea40008000a00 */
[C---:B0-----:R-:W-:Y:S02]  /*00d0*/  IADD3 R2, P0, PT, R8.reuse, UR8, RZ ;  /* 0x0000000808027c10 */ /* 0x041fe4000ff1e0ff */
[----:B------:R-:W-:Y:S02]  /*00e0*/  IADD3 R4, P1, PT, R8, UR10, RZ ;  /* 0x0000000a08047c10 */ /* 0x000fe4000ff3e0ff */
[----:B------:R-:W-:-:S02]  /*00f0*/  IADD3.X R3, PT, PT, R0, UR9, RZ, P0, !PT ;  /* 0x0000000900037c10 */ /* 0x000fc400087fe4ff */
[----:B------:R-:W-:-:S04]  /*0100*/  IADD3.X R5, PT, PT, R0, UR11, RZ, P1, !PT ;  /* 0x0000000b00057c10 */ /* 0x000fc80008ffe4ff */
[----:B-1----:R-:W3:Y:S04]  /*0110*/  LDG.E.64 R2, desc[UR4][R2.64] ;  /* 0x0000000402027981 */ /* 0x002ee8000c1e1b00 */
[----:B------:R-:W3:Y:S01]  /*0120*/  LDG.E.64 R4, desc[UR4][R4.64] ;  /* 0x0000000404047981 */ /* 0x000ee2000c1e1b00 */
[----:B--2---:R-:W-:Y:S01]  /*0130*/  IADD3 R8, P0, PT, R8, UR6, RZ ;  /* 0x0000000608087c10 */ /* 0x004fe2000ff1e0ff */
[-C--:B---3--:R-:W-:Y:S02]  /*0140*/  IMAD R9, R5, R2.reuse, RZ ;  /* 0x0000000205097224 */ /* 0x088fe400078e02ff */
[----:B------:R-:W-:-:S04]  /*0150*/  IMAD.WIDE.U32 R6, R4, R2, RZ ;  /* 0x0000000204067225 */ /* 0x000fc800078e00ff */
[----:B------:R-:W-:Y:S01]  /*0160*/  IMAD R11, R3, R4, R9 ;  /* 0x00000004030b7224 */ /* 0x000fe200078e0209 */
[----:B------:R-:W-:-:S03]  /*0170*/  IADD3.X R9, PT, PT, R0, UR7, RZ, P0, !PT ;  /* 0x0000000700097c10 */ /* 0x000fc600087fe4ff */
[----:B------:R-:W-:-:S05]  /*0180*/  IMAD.IADD R7, R7, 0x1, R11 ;  /* 0x0000000107077824 */ /* 0x000fca00078e020b */
[----:B------:R-:W-:Y:S01]  /*0190*/  STG.E.64 desc[UR4][R8.64], R6 ;  /* 0x0000000608007986 */ /* 0x000fe2000c101b04 */
[----:B------:R-:W-:Y:S05]  /*01a0*/  EXIT ;  /* 0x000000000000794d */ /* 0x000fea0003800000 */
.L_x_2:
        /* <DEDUP_REMOVED lines=13> */
.L_x_5:


//--------------------- .nv.shared.reserved.0     --------------------------
	.section	.nv.shared.reserved.0,"aw",@nobits
	.weak		__nv_reservedSMEM_offset_0_alias
	.size		__nv_reservedSMEM_offset_0_alias, 0, 64
	.other		__nv_reservedSMEM_offset_0_alias,@"STO_CUDA_RESERVED_SHARED STV_DEFAULT"
__nv_reservedSMEM_offset_0_alias:
	.zero		0
	.zero		64


//--------------------- .nv.constant0._Z21cu_gen_distance_arrayPxx --------------------------
	.section	.nv.constant0._Z21cu_gen_distance_arrayPxx,"a",@progbits
	.sectionflags	@""
	.align	4
.nv.constant0._Z21cu_gen_distance_arrayPxx:
	.zero		912


//--------------------- .nv.constant0._Z18cu_gen_force_arrayPxx --------------------------
	.section	.nv.constant0._Z18cu_gen_force_arrayPxx,"a",@progbits
	.sectionflags	@""
	.align	4
.nv.constant0._Z18cu_gen_force_arrayPxx:
	.zero		912


//--------------------- .nv.constant0._Z13cu_dotProductPxS_S_x --------------------------
	.section	.nv.constant0._Z13cu_dotProductPxS_S_x,"a",@progbits
	.sectionflags	@""
	.align	4
.nv.constant0._Z13cu_dotProductPxS_S_x:
	.zero		928


//--------------------- SYMBOLS --------------------------

	.type		.nv.reservedSmem.offset0,@object
	.size		.nv.reservedSmem.offset0,0x4
